//
// Generated by NVIDIA NVVM Compiler
//
// Compiler Build ID: CL-36424714
// Cuda compilation tools, release 13.0, V13.0.88
// Based on NVVM 20.0.0
//

.version 9.0
.target sm_100
.address_size 64

	// .globl	_Z17reverseArrayBlockPiS_

.visible .entry _Z17reverseArrayBlockPiS_(
	.param .u64 .ptr .align 1 _Z17reverseArrayBlockPiS__param_0,
	.param .u64 .ptr .align 1 _Z17reverseArrayBlockPiS__param_1
)
{
	.reg .b32 	%r<6>;
	.reg .b64 	%rd<9>;

	ld.param.u64 	%rd1, [_Z17reverseArrayBlockPiS__param_0];
	ld.param.u64 	%rd2, [_Z17reverseArrayBlockPiS__param_1];
	cvta.to.global.u64 	%rd3, %rd1;
	cvta.to.global.u64 	%rd4, %rd2;
	mov.u32 	%r1, %tid.x;
	mov.u32 	%r2, %ntid.x;
	not.b32 	%r3, %r1;
	add.s32 	%r4, %r2, %r3;
	mul.wide.u32 	%rd5, %r1, 4;
	add.s64 	%rd6, %rd4, %rd5;
	ld.global.u32 	%r5, [%rd6];
	mul.wide.s32 	%rd7, %r4, 4;
	add.s64 	%rd8, %rd3, %rd7;
	st.global.u32 	[%rd8], %r5;
	ret;

}


// ===== COMPILED SASS (sm_100) =====

	.target	sm_100

	.elftype	@"ET_EXEC"


//--------------------- .note.nv.tkinfo           --------------------------
	.section	.note.nv.tkinfo,"",@"SHT_NOTE"
	.sectionflags	@"SHF_NOTE_NV_TKINFO"
	.tkinfo
        /*0018*/ 	.word	0x00000002
        /*0030*/ 	.string	""
        /*0030*/ 	.string	"ptxas"
        /*0030*/ 	.string	"Cuda compilation tools, release 13.0, V13.0.88"
        /*0030*/ 	.string	"Build cuda_13.0.r13.0/compiler.36424714_0"
        /*0030*/ 	.string	"-arch sm_100 -m 64 "



//--------------------- .note.nv.cuinfo           --------------------------
	.section	.note.nv.cuinfo,"",@"SHT_NOTE"
	.sectionflags	@"SHF_NOTE_NV_CUINFO"
        /*0018*/ 	.short	0x0002
        /*001a*/ 	.short	0x0064
        /*001c*/ 	.short	0x0082
	.zero		2


//--------------------- .nv.info                  --------------------------
	.section	.nv.info,"",@"SHT_CUDA_INFO"
	.align	4


	//----- nvinfo : EIATTR_REGCOUNT
	.align		4
        /*0000*/ 	.byte	0x04, 0x2f
        /*0002*/ 	.short	(.L_1 - .L_0)
	.align		4
.L_0:
        /*0004*/ 	.word	index@(_Z17reverseArrayBlockPiS_)
        /*0008*/ 	.word	0x0000000a


	//----- nvinfo : EIATTR_FRAME_SIZE
	.align		4
.L_1:
        /*000c*/ 	.byte	0x04, 0x11
        /*000e*/ 	.short	(.L_3 - .L_2)
	.align		4
.L_2:
        /*0010*/ 	.word	index@(_Z17reverseArrayBlockPiS_)
        /*0014*/ 	.word	0x00000000


	//----- nvinfo : EIATTR_MIN_STACK_SIZE
	.align		4
.L_3:
        /*0018*/ 	.byte	0x04, 0x12
        /*001a*/ 	.short	(.L_5 - .L_4)
	.align		4
.L_4:
        /*001c*/ 	.word	index@(_Z17reverseArrayBlockPiS_)
        /*0020*/ 	.word	0x00000000
.L_5:


//--------------------- .nv.compat                --------------------------
	.section	.nv.compat,"",@"SHT_CUDA_COMPAT_INFO"
	.align	4
        /*0000*/ 	.byte	0x02, 0x09, 0x00, 0x00, 0x02, 0x02, 0x01, 0x00, 0x02, 0x05, 0x05, 0x00, 0x03, 0x07, 0x01, 0x01
        /*0010*/ 	.byte	0x02, 0x03, 0x00, 0x00, 0x02, 0x06, 0x01, 0x00, 0x04, 0x0b, 0x08, 0x00, 0x09, 0x00, 0x00, 0x00
        /*0020*/ 	.byte	0x00, 0x00, 0x00, 0x00


//--------------------- .nv.info._Z17reverseArrayBlockPiS_ --------------------------
	.section	.nv.info._Z17reverseArrayBlockPiS_,"",@"SHT_CUDA_INFO"
	.sectionflags	@""
	.align	4


	//----- nvinfo : EIATTR_CUDA_API_VERSION
	.align		4
        /*0000*/ 	.byte	0x04, 0x37
        /*0002*/ 	.short	(.L_7 - .L_6)
.L_6:
        /*0004*/ 	.word	0x00000082


	//----- nvinfo : EIATTR_KPARAM_INFO
	.align		4
.L_7:
        /*0008*/ 	.byte	0x04, 0x17
        /*000a*/ 	.short	(.L_9 - .L_8)
.L_8:
        /*000c*/ 	.word	0x00000000
        /*0010*/ 	.short	0x0001
        /*0012*/ 	.short	0x0008
        /*0014*/ 	.byte	0x00, 0xf5, 0x21, 0x00


	//----- nvinfo : EIATTR_KPARAM_INFO
	.align		4
.L_9:
        /*0018*/ 	.byte	0x04, 0x17
        /*001a*/ 	.short	(.L_11 - .L_10)
.L_10:
        /*001c*/ 	.word	0x00000000
        /*0020*/ 	.short	0x0000
        /*0022*/ 	.short	0x0000
        /*0024*/ 	.byte	0x00, 0xf5, 0x21, 0x00


	//----- nvinfo : EIATTR_SPARSE_MMA_MASK
	.align		4
.L_11:
        /*0028*/ 	.byte	0x03, 0x50
        /*002a*/ 	.short	0x0000


	//----- nvinfo : EIATTR_MAXREG_COUNT
	.align		4
        /*002c*/ 	.byte	0x03, 0x1b
        /*002e*/ 	.short	0x00ff


	//----- nvinfo : EIATTR_MERCURY_ISA_VERSION
	.align		4
        /*0030*/ 	.byte	0x03, 0x5f
        /*0032*/ 	.short	0x0101


	//----- nvinfo : EIATTR_VRC_CTA_INIT_COUNT
	.align		4
        /*0034*/ 	.byte	0x02, 0x4a
	.zero		1
	.zero		1


	//----- nvinfo : EIATTR_EXIT_INSTR_OFFSETS
	.align		4
        /*0038*/ 	.byte	0x04, 0x1c
        /*003a*/ 	.short	(.L_13 - .L_12)


	//   ....[0]....
.L_12:
        /*003c*/ 	.word	0x000000c0


	//----- nvinfo : EIATTR_CBANK_PARAM_SIZE
	.align		4
.L_13:
        /*0040*/ 	.byte	0x03, 0x19
        /*0042*/ 	.short	0x0010


	//----- nvinfo : EIATTR_PARAM_CBANK
	.align		4
        /*0044*/ 	.byte	0x04, 0x0a
        /*0046*/ 	.short	(.L_15 - .L_14)
	.align		4
.L_14:
        /*0048*/ 	.word	index@(.nv.constant0._Z17reverseArrayBlockPiS_)
        /*004c*/ 	.short	0x0380
        /*004e*/ 	.short	0x0010


	//----- nvinfo : EIATTR_SW_WAR
	.align		4
.L_15:
        /*0050*/ 	.byte	0x04, 0x36
        /*0052*/ 	.short	(.L_17 - .L_16)
.L_16:
        /*0054*/ 	.word	0x00000008
.L_17:


//--------------------- .nv.callgraph             --------------------------
	.section	.nv.callgraph,"",@"SHT_CUDA_CALLGRAPH"
	.align	4
	.sectionentsize	8
	.align		4
        /*0000*/ 	.word	0x00000000
	.align		4
        /*0004*/ 	.word	0xffffffff
	.align		4
        /*0008*/ 	.word	0x00000000
	.align		4
        /*000c*/ 	.word	0xfffffffe
	.align		4
        /*0010*/ 	.word	0x00000000
	.align		4
        /*0014*/ 	.word	0xfffffffd
	.align		4
        /*0018*/ 	.word	0x00000000
	.align		4
        /*001c*/ 	.word	0xfffffffc


//--------------------- .text._Z17reverseArrayBlockPiS_ --------------------------
	.section	.text._Z17reverseArrayBlockPiS_,"ax",@progbits
	.align	128
        .global         _Z17reverseArrayBlockPiS_
        .type           _Z17reverseArrayBlockPiS_,@function
        .size           _Z17reverseArrayBlockPiS_,(.L_x_1 - _Z17reverseArrayBlockPiS_)
        .other          _Z17reverseArrayBlockPiS_,@"STO_CUDA_ENTRY STV_DEFAULT"
_Z17reverseArrayBlockPiS_:
.text._Z17reverseArrayBlockPiS_:
[----:B------:R-:W-:Y:S01]  /*0000*/  LDC R1, c[0x0][0x37c] ;  /* 0x0000df00ff017b82 */ /* 0x000fe20000000800 */
[----:B------:R-:W0:Y:S07]  /*0010*/  S2R R7, SR_TID.X ;  /* 0x0000000000077919 */ /* 0x000e2e0000002100 */
[----:B------:R-:W0:Y:S01]  /*0020*/  LDC.64 R2, c[0x0][0x388] ;  /* 0x0000e200ff027b82 */ /* 0x000e220000000a00 */
[----:B------:R-:W1:Y:S07]  /*0030*/  LDCU.64 UR4, c[0x0][0x358] ;  /* 0x00006b00ff0477ac */ /* 0x000e6e0008000a00 */
[----:B------:R-:W2:Y:S01]  /*0040*/  LDC.64 R4, c[0x0][0x380] ;  /* 0x0000e000ff047b82 */ /* 0x000ea20000000a00 */
[----:B0-----:R-:W-:-:S06]  /*0050*/  IMAD.WIDE.U32 R2, R7, 0x4, R2 ;  /* 0x0000000407027825 */ /* 0x001fcc00078e0002 */
[----:B-1----:R-:W3:Y:S01]  /*0060*/  LDG.E R3, desc[UR4][R2.64] ;  /* 0x0000000402037981 */ /* 0x002ee2000c1e1900 */
[----:B------:R-:W0:Y:S01]  /*0070*/  LDCU UR6, c[0x0][0x360] ;  /* 0x00006c00ff0677ac */ /* 0x000e220008000800 */
[----:B------:R-:W-:-:S04]  /*0080*/  LOP3.LUT R0, RZ, R7, RZ, 0x33, !PT ;  /* 0x00000007ff007212 */ /* 0x000fc800078e33ff */
[----:B0-----:R-:W-:-:S05]  /*0090*/  IADD3 R7, PT, PT, R0, UR6, RZ ;  /* 0x0000000600077c10 */ /* 0x001fca000fffe0ff */
[----:B--2---:R-:W-:-:S05]  /*00a0*/  IMAD.WIDE R4, R7, 0x4, R4 ;  /* 0x0000000407047825 */ /* 0x004fca00078e0204 */
[----:B---3--:R-:W-:Y:S01]  /*00b0*/  STG.E desc[UR4][R4.64], R3 ;  /* 0x0000000304007986 */ /* 0x008fe2000c101904 */
[----:B------:R-:W-:Y:S05]  /*00c0*/  EXIT ;  /* 0x000000000000794d */ /* 0x000fea0003800000 */
.L_x_0:
[----:B------:R-:W-:-:S00]  /*00d0*/  BRA `(.L_x_0) ;  /* 0xfffffffc00fc7947 */ /* 0x000fc0000383ffff */
[----:B------:R-:W-:-:S00]  /*00e0*/  NOP ;  /* 0x0000000000007918 */ /* 0x000fc00000000000 */
        /* <DEDUP_REMOVED lines=9> */
.L_x_1:


//--------------------- .nv.shared.reserved.0     --------------------------
	.section	.nv.shared.reserved.0,"aw",@nobits
	.weak		__nv_reservedSMEM_offset_0_alias
	.size		__nv_reservedSMEM_offset_0_alias, 0, 64
	.other		__nv_reservedSMEM_offset_0_alias,@"STO_CUDA_RESERVED_SHARED STV_DEFAULT"
__nv_reservedSMEM_offset_0_alias:
	.zero		0
	.zero		64


//--------------------- .nv.constant0._Z17reverseArrayBlockPiS_ --------------------------
	.section	.nv.constant0._Z17reverseArrayBlockPiS_,"a",@progbits
	.sectionflags	@""
	.align	4
.nv.constant0._Z17reverseArrayBlockPiS_:
	.zero		912


//--------------------- SYMBOLS --------------------------

	.type		.nv.reservedSmem.offset0,@object
	.size		.nv.reservedSmem.offset0,0x4
